//
// Generated by NVIDIA NVVM Compiler
//
// Compiler Build ID: CL-36424714
// Cuda compilation tools, release 13.0, V13.0.88
// Based on NVVM 20.0.0
//

.version 9.0
.target sm_100
.address_size 64

	// .globl	_Z9TransposePiS_

.visible .entry _Z9TransposePiS_(
	.param .u64 .ptr .align 1 _Z9TransposePiS__param_0,
	.param .u64 .ptr .align 1 _Z9TransposePiS__param_1
)
{
	.reg .pred 	%p<4>;
	.reg .b32 	%r<23>;
	.reg .b64 	%rd<15>;

	ld.param.u64 	%rd1, [_Z9TransposePiS__param_0];
	ld.param.u64 	%rd2, [_Z9TransposePiS__param_1];
	mov.u32 	%r3, %ctaid.x;
	shl.b32 	%r4, %r3, 5;
	mov.u32 	%r5, %tid.x;
	add.s32 	%r1, %r4, %r5;
	mov.u32 	%r6, %ctaid.y;
	shl.b32 	%r7, %r6, 5;
	mov.u32 	%r8, %tid.y;
	add.s32 	%r9, %r7, %r8;
	setp.gt.s32 	%p1, %r1, 1023;
	setp.gt.u32 	%p2, %r9, 1023;
	or.pred  	%p3, %p1, %p2;
	@%p3 bra 	$L__BB0_2;
	cvta.to.global.u64 	%rd3, %rd2;
	cvta.to.global.u64 	%rd4, %rd1;
	mov.u32 	%r10, %nctaid.x;
	shl.b32 	%r11, %r10, 5;
	mad.lo.s32 	%r12, %r1, %r11, %r9;
	mad.lo.s32 	%r13, %r9, %r11, %r1;
	mul.wide.s32 	%rd5, %r13, 4;
	add.s64 	%rd6, %rd3, %rd5;
	ld.global.u32 	%r14, [%rd6];
	mul.wide.s32 	%rd7, %r12, 4;
	add.s64 	%rd8, %rd4, %rd7;
	st.global.u32 	[%rd8], %r14;
	shl.b32 	%r15, %r10, 8;
	add.s32 	%r16, %r13, %r15;
	mul.wide.s32 	%rd9, %r16, 4;
	add.s64 	%rd10, %rd3, %rd9;
	ld.global.u32 	%r17, [%rd10];
	st.global.u32 	[%rd8+32], %r17;
	shl.b32 	%r18, %r10, 9;
	add.s32 	%r19, %r13, %r18;
	mul.wide.s32 	%rd11, %r19, 4;
	add.s64 	%rd12, %rd3, %rd11;
	ld.global.u32 	%r20, [%rd12];
	st.global.u32 	[%rd8+64], %r20;
	add.s32 	%r21, %r19, %r15;
	mul.wide.s32 	%rd13, %r21, 4;
	add.s64 	%rd14, %rd3, %rd13;
	ld.global.u32 	%r22, [%rd14];
	st.global.u32 	[%rd8+96], %r22;
$L__BB0_2:
	ret;

}


// ===== COMPILED SASS (sm_100) =====

	.target	sm_100

	.elftype	@"ET_EXEC"


//--------------------- .note.nv.tkinfo           --------------------------
	.section	.note.nv.tkinfo,"",@"SHT_NOTE"
	.sectionflags	@"SHF_NOTE_NV_TKINFO"
	.tkinfo
        /*0018*/ 	.word	0x00000002
        /*0030*/ 	.string	""
        /*0030*/ 	.string	"ptxas"
        /*0030*/ 	.string	"Cuda compilation tools, release 13.0, V13.0.88"
        /*0030*/ 	.string	"Build cuda_13.0.r13.0/compiler.36424714_0"
        /*0030*/ 	.string	"-arch sm_100 -m 64 "



//--------------------- .note.nv.cuinfo           --------------------------
	.section	.note.nv.cuinfo,"",@"SHT_NOTE"
	.sectionflags	@"SHF_NOTE_NV_CUINFO"
        /*0018*/ 	.short	0x0002
        /*001a*/ 	.short	0x0064
        /*001c*/ 	.short	0x0082
	.zero		2


//--------------------- .nv.info                  --------------------------
	.section	.nv.info,"",@"SHT_CUDA_INFO"
	.align	4


	//----- nvinfo : EIATTR_REGCOUNT
	.align		4
        /*0000*/ 	.byte	0x04, 0x2f
        /*0002*/ 	.short	(.L_1 - .L_0)
	.align		4
.L_0:
        /*0004*/ 	.word	index@(_Z9TransposePiS_)
        /*0008*/ 	.word	0x00000010


	//----- nvinfo : EIATTR_FRAME_SIZE
	.align		4
.L_1:
        /*000c*/ 	.byte	0x04, 0x11
        /*000e*/ 	.short	(.L_3 - .L_2)
	.align		4
.L_2:
        /*0010*/ 	.word	index@(_Z9TransposePiS_)
        /*0014*/ 	.word	0x00000000


	//----- nvinfo : EIATTR_MIN_STACK_SIZE
	.align		4
.L_3:
        /*0018*/ 	.byte	0x04, 0x12
        /*001a*/ 	.short	(.L_5 - .L_4)
	.align		4
.L_4:
        /*001c*/ 	.word	index@(_Z9TransposePiS_)
        /*0020*/ 	.word	0x00000000
.L_5:


//--------------------- .nv.compat                --------------------------
	.section	.nv.compat,"",@"SHT_CUDA_COMPAT_INFO"
	.align	4
        /*0000*/ 	.byte	0x02, 0x09, 0x00, 0x00, 0x02, 0x02, 0x01, 0x00, 0x02, 0x05, 0x05, 0x00, 0x03, 0x07, 0x01, 0x01
        /*0010*/ 	.byte	0x02, 0x03, 0x00, 0x00, 0x02, 0x06, 0x01, 0x00, 0x04, 0x0b, 0x08, 0x00, 0x09, 0x00, 0x00, 0x00
        /*0020*/ 	.byte	0x00, 0x00, 0x00, 0x00


//--------------------- .nv.info._Z9TransposePiS_ --------------------------
	.section	.nv.info._Z9TransposePiS_,"",@"SHT_CUDA_INFO"
	.sectionflags	@""
	.align	4


	//----- nvinfo : EIATTR_CUDA_API_VERSION
	.align		4
        /*0000*/ 	.byte	0x04, 0x37
        /*0002*/ 	.short	(.L_7 - .L_6)
.L_6:
        /*0004*/ 	.word	0x00000082


	//----- nvinfo : EIATTR_KPARAM_INFO
	.align		4
.L_7:
        /*0008*/ 	.byte	0x04, 0x17
        /*000a*/ 	.short	(.L_9 - .L_8)
.L_8:
        /*000c*/ 	.word	0x00000000
        /*0010*/ 	.short	0x0001
        /*0012*/ 	.short	0x0008
        /*0014*/ 	.byte	0x00, 0xf5, 0x21, 0x00


	//----- nvinfo : EIATTR_KPARAM_INFO
	.align		4
.L_9:
        /*0018*/ 	.byte	0x04, 0x17
        /*001a*/ 	.short	(.L_11 - .L_10)
.L_10:
        /*001c*/ 	.word	0x00000000
        /*0020*/ 	.short	0x0000
        /*0022*/ 	.short	0x0000
        /*0024*/ 	.byte	0x00, 0xf5, 0x21, 0x00


	//----- nvinfo : EIATTR_SPARSE_MMA_MASK
	.align		4
.L_11:
        /*0028*/ 	.byte	0x03, 0x50
        /*002a*/ 	.short	0x0000


	//----- nvinfo : EIATTR_MAXREG_COUNT
	.align		4
        /*002c*/ 	.byte	0x03, 0x1b
        /*002e*/ 	.short	0x00ff


	//----- nvinfo : EIATTR_MERCURY_ISA_VERSION
	.align		4
        /*0030*/ 	.byte	0x03, 0x5f
        /*0032*/ 	.short	0x0101


	//----- nvinfo : EIATTR_VRC_CTA_INIT_COUNT
	.align		4
        /*0034*/ 	.byte	0x02, 0x4a
	.zero		1
	.zero		1


	//----- nvinfo : EIATTR_EXIT_INSTR_OFFSETS
	.align		4
        /*0038*/ 	.byte	0x04, 0x1c
        /*003a*/ 	.short	(.L_13 - .L_12)


	//   ....[0]....
.L_12:
        /*003c*/ 	.word	0x00000090


	//   ....[1]....
        /*0040*/ 	.word	0x00000210


	//----- nvinfo : EIATTR_CBANK_PARAM_SIZE
	.align		4
.L_13:
        /*0044*/ 	.byte	0x03, 0x19
        /*0046*/ 	.short	0x0010


	//----- nvinfo : EIATTR_PARAM_CBANK
	.align		4
        /*0048*/ 	.byte	0x04, 0x0a
        /*004a*/ 	.short	(.L_15 - .L_14)
	.align		4
.L_14:
        /*004c*/ 	.word	index@(.nv.constant0._Z9TransposePiS_)
        /*0050*/ 	.short	0x0380
        /*0052*/ 	.short	0x0010


	//----- nvinfo : EIATTR_SW_WAR
	.align		4
.L_15:
        /*0054*/ 	.byte	0x04, 0x36
        /*0056*/ 	.short	(.L_17 - .L_16)
.L_16:
        /*0058*/ 	.word	0x00000008
.L_17:


//--------------------- .nv.callgraph             --------------------------
	.section	.nv.callgraph,"",@"SHT_CUDA_CALLGRAPH"
	.align	4
	.sectionentsize	8
	.align		4
        /*0000*/ 	.word	0x00000000
	.align		4
        /*0004*/ 	.word	0xffffffff
	.align		4
        /*0008*/ 	.word	0x00000000
	.align		4
        /*000c*/ 	.word	0xfffffffe
	.align		4
        /*0010*/ 	.word	0x00000000
	.align		4
        /*0014*/ 	.word	0xfffffffd
	.align		4
        /*0018*/ 	.word	0x00000000
	.align		4
        /*001c*/ 	.word	0xfffffffc


//--------------------- .text._Z9TransposePiS_    --------------------------
	.section	.text._Z9TransposePiS_,"ax",@progbits
	.align	128
        .global         _Z9TransposePiS_
        .type           _Z9TransposePiS_,@function
        .size           _Z9TransposePiS_,(.L_x_1 - _Z9TransposePiS_)
        .other          _Z9TransposePiS_,@"STO_CUDA_ENTRY STV_DEFAULT"
_Z9TransposePiS_:
.text._Z9TransposePiS_:
[----:B------:R-:W-:Y:S01]  /*0000*/  LDC R1, c[0x0][0x37c] ;  /* 0x0000df00ff017b82 */ /* 0x000fe20000000800 */
[----:B------:R-:W0:Y:S01]  /*0010*/  S2R R9, SR_CTAID.Y ;  /* 0x0000000000097919 */ /* 0x000e220000002600 */
[----:B------:R-:W0:Y:S01]  /*0020*/  S2R R2, SR_TID.Y ;  /* 0x0000000000027919 */ /* 0x000e220000002200 */
[----:B------:R-:W1:Y:S01]  /*0030*/  S2R R0, SR_CTAID.X ;  /* 0x0000000000007919 */ /* 0x000e620000002500 */
[----:B------:R-:W1:Y:S01]  /*0040*/  S2R R3, SR_TID.X ;  /* 0x0000000000037919 */ /* 0x000e620000002100 */
[----:B0-----:R-:W-:-:S04]  /*0050*/  LEA R9, R9, R2, 0x5 ;  /* 0x0000000209097211 */ /* 0x001fc800078e28ff */
[----:B------:R-:W-:Y:S02]  /*0060*/  ISETP.GT.U32.AND P0, PT, R9, 0x3ff, PT ;  /* 0x000003ff0900780c */ /* 0x000fe40003f04070 */
[----:B-1----:R-:W-:-:S04]  /*0070*/  LEA R0, R0, R3, 0x5 ;  /* 0x0000000300007211 */ /* 0x002fc800078e28ff */
[----:B------:R-:W-:-:S13]  /*0080*/  ISETP.GT.OR P0, PT, R0, 0x3ff, P0 ;  /* 0x000003ff0000780c */ /* 0x000fda0000704670 */
[----:B------:R-:W-:Y:S05]  /*0090*/  @P0 EXIT ;  /* 0x000000000000094d */ /* 0x000fea0003800000 */
[----:B------:R-:W0:Y:S01]  /*00a0*/  LDC R12, c[0x0][0x370] ;  /* 0x0000dc00ff0c7b82 */ /* 0x000e220000000800 */
[----:B------:R-:W1:Y:S07]  /*00b0*/  LDCU.64 UR4, c[0x0][0x358] ;  /* 0x00006b00ff0477ac */ /* 0x000e6e0008000a00 */
[----:B------:R-:W2:Y:S08]  /*00c0*/  LDC.64 R2, c[0x0][0x388] ;  /* 0x0000e200ff027b82 */ /* 0x000eb00000000a00 */
[----:B------:R-:W3:Y:S01]  /*00d0*/  LDC.64 R6, c[0x0][0x380] ;  /* 0x0000e000ff067b82 */ /* 0x000ee20000000a00 */
[----:B0-----:R-:W-:-:S05]  /*00e0*/  SHF.L.U32 R8, R12, 0x5, RZ ;  /* 0x000000050c087819 */ /* 0x001fca00000006ff */
[----:B------:R-:W-:-:S04]  /*00f0*/  IMAD R11, R9, R8, R0 ;  /* 0x00000008090b7224 */ /* 0x000fc800078e0200 */
[----:B--2---:R-:W-:-:S06]  /*0100*/  IMAD.WIDE R4, R11, 0x4, R2 ;  /* 0x000000040b047825 */ /* 0x004fcc00078e0202 */
[----:B-1----:R-:W2:Y:S01]  /*0110*/  LDG.E R5, desc[UR4][R4.64] ;  /* 0x0000000404057981 */ /* 0x002ea2000c1e1900 */
[----:B------:R-:W-:Y:S01]  /*0120*/  IMAD R9, R0, R8, R9 ;  /* 0x0000000800097224 */ /* 0x000fe200078e0209 */
[----:B------:R-:W-:-:S03]  /*0130*/  LEA R13, R12, R11, 0x8 ;  /* 0x0000000b0c0d7211 */ /* 0x000fc600078e40ff */
[----:B---3--:R-:W-:-:S04]  /*0140*/  IMAD.WIDE R6, R9, 0x4, R6 ;  /* 0x0000000409067825 */ /* 0x008fc800078e0206 */
[----:B------:R-:W-:Y:S01]  /*0150*/  IMAD.WIDE R8, R13, 0x4, R2 ;  /* 0x000000040d087825 */ /* 0x000fe200078e0202 */
[----:B--2---:R-:W-:Y:S05]  /*0160*/  STG.E desc[UR4][R6.64], R5 ;  /* 0x0000000506007986 */ /* 0x004fea000c101904 */
[----:B------:R-:W2:Y:S01]  /*0170*/  LDG.E R9, desc[UR4][R8.64] ;  /* 0x0000000408097981 */ /* 0x000ea2000c1e1900 */
[----:B------:R-:W-:-:S05]  /*0180*/  LEA R13, R12, R11, 0x9 ;  /* 0x0000000b0c0d7211 */ /* 0x000fca00078e48ff */
[--C-:B------:R-:W-:Y:S01]  /*0190*/  IMAD.WIDE R10, R13, 0x4, R2.reuse ;  /* 0x000000040d0a7825 */ /* 0x100fe200078e0202 */
[----:B------:R-:W-:Y:S01]  /*01a0*/  LEA R13, R12, R13, 0x8 ;  /* 0x0000000d0c0d7211 */ /* 0x000fe200078e40ff */
[----:B--2---:R-:W-:Y:S04]  /*01b0*/  STG.E desc[UR4][R6.64+0x20], R9 ;  /* 0x0000200906007986 */ /* 0x004fe8000c101904 */
[----:B------:R-:W2:Y:S01]  /*01c0*/  LDG.E R11, desc[UR4][R10.64] ;  /* 0x000000040a0b7981 */ /* 0x000ea2000c1e1900 */
[----:B------:R-:W-:-:S03]  /*01d0*/  IMAD.WIDE R2, R13, 0x4, R2 ;  /* 0x000000040d027825 */ /* 0x000fc600078e0202 */
[----:B--2---:R-:W-:Y:S04]  /*01e0*/  STG.E desc[UR4][R6.64+0x40], R11 ;  /* 0x0000400b06007986 */ /* 0x004fe8000c101904 */
[----:B------:R-:W2:Y:S04]  /*01f0*/  LDG.E R3, desc[UR4][R2.64] ;  /* 0x0000000402037981 */ /* 0x000ea8000c1e1900 */
[----:B--2---:R-:W-:Y:S01]  /*0200*/  STG.E desc[UR4][R6.64+0x60], R3 ;  /* 0x0000600306007986 */ /* 0x004fe2000c101904 */
[----:B------:R-:W-:Y:S05]  /*0210*/  EXIT ;  /* 0x000000000000794d */ /* 0x000fea0003800000 */
.L_x_0:
[----:B------:R-:W-:-:S00]  /*0220*/  BRA `(.L_x_0) ;  /* 0xfffffffc00fc7947 */ /* 0x000fc0000383ffff */
[----:B------:R-:W-:-:S00]  /*0230*/  NOP ;  /* 0x0000000000007918 */ /* 0x000fc00000000000 */
        /* <DEDUP_REMOVED lines=12> */
.L_x_1:


//--------------------- .nv.shared.reserved.0     --------------------------
	.section	.nv.shared.reserved.0,"aw",@nobits
	.weak		__nv_reservedSMEM_offset_0_alias
	.size		__nv_reservedSMEM_offset_0_alias, 0, 64
	.other		__nv_reservedSMEM_offset_0_alias,@"STO_CUDA_RESERVED_SHARED STV_DEFAULT"
__nv_reservedSMEM_offset_0_alias:
	.zero		0
	.zero		64


//--------------------- .nv.constant0._Z9TransposePiS_ --------------------------
	.section	.nv.constant0._Z9TransposePiS_,"a",@progbits
	.sectionflags	@""
	.align	4
.nv.constant0._Z9TransposePiS_:
	.zero		912


//--------------------- SYMBOLS --------------------------

	.type		.nv.reservedSmem.offset0,@object
	.size		.nv.reservedSmem.offset0,0x4
